//
// Generated by NVIDIA NVVM Compiler
//
// Compiler Build ID: CL-36424714
// Cuda compilation tools, release 13.0, V13.0.88
// Based on NVVM 20.0.0
//

.version 9.0
.target sm_100
.address_size 64

	// .globl	_Z13computeKernelPf
.const .align 4 .f32 const_tmin;
.const .align 4 .f32 const_delta;
.const .align 4 .u32 const_coefficients;
.const .align 4 .f32 const_pi;
.const .align 4 .f32 const_pi_squared;
.const .align 4 .f32 const_T;
.const .align 4 .f32 const_pi_over_T;
.const .align 4 .f32 constant_result_coefficient;
// _ZZ13computeKernelPfE19shared_coefficients has been demoted
.global .align 4 .b8 __cudart_i2opi_f[24] = {65, 144, 67, 60, 153, 149, 98, 219, 192, 221, 52, 245, 209, 87, 39, 252, 41, 21, 68, 78, 110, 131, 249, 162};

.visible .entry _Z13computeKernelPf(
	.param .u64 .ptr .align 1 _Z13computeKernelPf_param_0
)
{
	.local .align 4 .b8 	__local_depot0[28];
	.reg .b64 	%SP;
	.reg .b64 	%SPL;
	.reg .pred 	%p<14>;
	.reg .b32 	%r<64>;
	.reg .b32 	%f<54>;
	.reg .b64 	%rd<25>;
	.reg .b64 	%fd<3>;
	// demoted variable
	.shared .align 4 .b8 _ZZ13computeKernelPfE19shared_coefficients[4096];
	mov.u64 	%SPL, __local_depot0;
	ld.param.u64 	%rd9, [_Z13computeKernelPf_param_0];
	add.u64 	%rd1, %SPL, 0;
	mov.u32 	%r23, %ctaid.x;
	mov.u32 	%r1, %ntid.x;
	mov.u32 	%r58, %tid.x;
	mad.lo.s32 	%r3, %r23, %r1, %r58;
	ld.const.u32 	%r4, [const_coefficients];
	setp.ge.u32 	%p1, %r58, %r4;
	@%p1 bra 	$L__BB0_3;
	mov.u32 	%r26, _ZZ13computeKernelPfE19shared_coefficients;
$L__BB0_2:
	add.s32 	%r24, %r58, 1;
	cvt.rn.f32.u32 	%f12, %r24;
	mul.f32 	%f13, %f12, 0f40800000;
	mul.f32 	%f14, %f13, %f12;
	sub.f32 	%f15, %f14, %f13;
	add.f32 	%f16, %f15, 0f3F800000;
	rcp.rn.f32 	%f17, %f16;
	shl.b32 	%r25, %r58, 2;
	add.s32 	%r27, %r26, %r25;
	st.shared.f32 	[%r27], %f17;
	add.s32 	%r58, %r58, %r1;
	setp.lt.u32 	%p2, %r58, %r4;
	@%p2 bra 	$L__BB0_2;
$L__BB0_3:
	bar.sync 	0;
	mov.u32 	%r28, %nctaid.x;
	mul.lo.s32 	%r29, %r28, %r1;
	setp.ge.u32 	%p3, %r3, %r29;
	@%p3 bra 	$L__BB0_16;
	ld.const.f32 	%f19, [const_tmin];
	cvt.rn.f32.u32 	%f20, %r3;
	ld.const.f32 	%f21, [const_delta];
	fma.rn.f32 	%f1, %f21, %f20, %f19;
	setp.lt.s32 	%p4, %r4, 1;
	mov.f32 	%f53, 0f00000000;
	@%p4 bra 	$L__BB0_15;
	mov.f32 	%f53, 0f00000000;
	mov.b32 	%r59, 1;
	ld.const.f32 	%f2, [const_pi_over_T];
	mov.u32 	%r56, _ZZ13computeKernelPfE19shared_coefficients;
	mov.u64 	%rd11, __cudart_i2opi_f;
$L__BB0_6:
	mov.u32 	%r7, %r59;
	shl.b32 	%r31, %r7, 1;
	add.s32 	%r32, %r31, -1;
	cvt.rn.f32.s32 	%f23, %r32;
	mul.f32 	%f24, %f2, %f23;
	mul.f32 	%f4, %f1, %f24;
	mul.f32 	%f25, %f4, 0f3F22F983;
	cvt.rni.s32.f32 	%r63, %f25;
	cvt.rn.f32.s32 	%f26, %r63;
	fma.rn.f32 	%f27, %f26, 0fBFC90FDA, %f4;
	fma.rn.f32 	%f28, %f26, 0fB3A22168, %f27;
	fma.rn.f32 	%f52, %f26, 0fA7C234C5, %f28;
	abs.f32 	%f6, %f4;
	setp.ltu.f32 	%p5, %f6, 0f47CE4780;
	@%p5 bra 	$L__BB0_14;
	setp.neu.f32 	%p6, %f6, 0f7F800000;
	@%p6 bra 	$L__BB0_9;
	mov.f32 	%f31, 0f00000000;
	mul.rn.f32 	%f52, %f4, %f31;
	mov.b32 	%r63, 0;
	bra.uni 	$L__BB0_14;
$L__BB0_9:
	mov.b32 	%r9, %f4;
	shl.b32 	%r34, %r9, 8;
	or.b32  	%r10, %r34, -2147483648;
	mov.b64 	%rd24, 0;
	mov.b32 	%r60, 0;
	mov.u64 	%rd22, %rd11;
	mov.u64 	%rd23, %rd1;
$L__BB0_10:
	.pragma "nounroll";
	ld.global.nc.u32 	%r35, [%rd22];
	mad.wide.u32 	%rd13, %r35, %r10, %rd24;
	shr.u64 	%rd24, %rd13, 32;
	st.local.u32 	[%rd23], %rd13;
	add.s32 	%r60, %r60, 1;
	add.s64 	%rd23, %rd23, 4;
	add.s64 	%rd22, %rd22, 4;
	setp.ne.s32 	%p7, %r60, 6;
	@%p7 bra 	$L__BB0_10;
	shr.u32 	%r36, %r9, 23;
	st.local.u32 	[%rd1+24], %rd24;
	and.b32  	%r13, %r36, 31;
	and.b32  	%r37, %r36, 224;
	add.s32 	%r38, %r37, -128;
	shr.u32 	%r39, %r38, 5;
	mul.wide.u32 	%rd14, %r39, 4;
	sub.s64 	%rd8, %rd1, %rd14;
	ld.local.u32 	%r61, [%rd8+24];
	ld.local.u32 	%r62, [%rd8+20];
	setp.eq.s32 	%p8, %r13, 0;
	@%p8 bra 	$L__BB0_13;
	shf.l.wrap.b32 	%r61, %r62, %r61, %r13;
	ld.local.u32 	%r40, [%rd8+16];
	shf.l.wrap.b32 	%r62, %r40, %r62, %r13;
$L__BB0_13:
	shr.u32 	%r41, %r61, 30;
	shf.l.wrap.b32 	%r42, %r62, %r61, 2;
	shl.b32 	%r43, %r62, 2;
	shr.u32 	%r44, %r42, 31;
	add.s32 	%r45, %r44, %r41;
	neg.s32 	%r46, %r45;
	setp.lt.s32 	%p9, %r9, 0;
	selp.b32 	%r63, %r46, %r45, %p9;
	xor.b32  	%r47, %r42, %r9;
	shr.s32 	%r48, %r42, 31;
	xor.b32  	%r49, %r48, %r42;
	xor.b32  	%r50, %r48, %r43;
	cvt.u64.u32 	%rd15, %r49;
	shl.b64 	%rd16, %rd15, 32;
	cvt.u64.u32 	%rd17, %r50;
	or.b64  	%rd18, %rd16, %rd17;
	cvt.rn.f64.s64 	%fd1, %rd18;
	mul.f64 	%fd2, %fd1, 0d3BF921FB54442D19;
	cvt.rn.f32.f64 	%f29, %fd2;
	neg.f32 	%f30, %f29;
	setp.lt.s32 	%p10, %r47, 0;
	selp.f32 	%f52, %f30, %f29, %p10;
$L__BB0_14:
	add.s32 	%r52, %r63, 1;
	mul.rn.f32 	%f32, %f52, %f52;
	and.b32  	%r53, %r63, 1;
	setp.eq.b32 	%p11, %r53, 1;
	selp.f32 	%f33, %f52, 0f3F800000, %p11;
	fma.rn.f32 	%f34, %f32, %f33, 0f00000000;
	fma.rn.f32 	%f35, %f32, 0f37CBAC00, 0fBAB607ED;
	selp.f32 	%f36, 0fB94D4153, %f35, %p11;
	selp.f32 	%f37, 0f3C0885E4, 0f3D2AAABB, %p11;
	fma.rn.f32 	%f38, %f36, %f32, %f37;
	selp.f32 	%f39, 0fBE2AAAA8, 0fBEFFFFFF, %p11;
	fma.rn.f32 	%f40, %f38, %f32, %f39;
	fma.rn.f32 	%f41, %f40, %f34, %f33;
	and.b32  	%r54, %r52, 2;
	setp.eq.s32 	%p12, %r54, 0;
	mov.f32 	%f42, 0f00000000;
	sub.f32 	%f43, %f42, %f41;
	selp.f32 	%f44, %f41, %f43, %p12;
	shl.b32 	%r55, %r7, 2;
	add.s32 	%r57, %r56, %r55;
	ld.shared.f32 	%f45, [%r57+-4];
	fma.rn.f32 	%f53, %f45, %f44, %f53;
	add.s32 	%r59, %r7, 1;
	setp.ne.s32 	%p13, %r7, %r4;
	@%p13 bra 	$L__BB0_6;
$L__BB0_15:
	ld.const.f32 	%f46, [const_T];
	mul.f32 	%f47, %f46, 0f3F000000;
	ld.const.f32 	%f48, [constant_result_coefficient];
	mul.f32 	%f49, %f53, %f48;
	sub.f32 	%f50, %f47, %f49;
	cvta.to.global.u64 	%rd19, %rd9;
	mul.wide.u32 	%rd20, %r3, 4;
	add.s64 	%rd21, %rd19, %rd20;
	st.global.f32 	[%rd21], %f50;
$L__BB0_16:
	ret;

}


// ===== COMPILED SASS (sm_100) =====

	.target	sm_100

	.elftype	@"ET_EXEC"


//--------------------- .note.nv.tkinfo           --------------------------
	.section	.note.nv.tkinfo,"",@"SHT_NOTE"
	.sectionflags	@"SHF_NOTE_NV_TKINFO"
	.tkinfo
        /*0018*/ 	.word	0x00000002
        /*0030*/ 	.string	""
        /*0030*/ 	.string	"ptxas"
        /*0030*/ 	.string	"Cuda compilation tools, release 13.0, V13.0.88"
        /*0030*/ 	.string	"Build cuda_13.0.r13.0/compiler.36424714_0"
        /*0030*/ 	.string	"-arch sm_100 -m 64 "



//--------------------- .note.nv.cuinfo           --------------------------
	.section	.note.nv.cuinfo,"",@"SHT_NOTE"
	.sectionflags	@"SHF_NOTE_NV_CUINFO"
        /*0018*/ 	.short	0x0002
        /*001a*/ 	.short	0x0064
        /*001c*/ 	.short	0x0082
	.zero		2


//--------------------- .nv.info                  --------------------------
	.section	.nv.info,"",@"SHT_CUDA_INFO"
	.align	4


	//----- nvinfo : EIATTR_REGCOUNT
	.align		4
        /*0000*/ 	.byte	0x04, 0x2f
        /*0002*/ 	.short	(.L_10 - .L_9)
	.align		4
.L_9:
        /*0004*/ 	.word	index@(_Z13computeKernelPf)
        /*0008*/ 	.word	0x00000016


	//----- nvinfo : EIATTR_FRAME_SIZE
	.align		4
.L_10:
        /*000c*/ 	.byte	0x04, 0x11
        /*000e*/ 	.short	(.L_12 - .L_11)
	.align		4
.L_11:
        /*0010*/ 	.word	index@($__internal_0_$__cuda_sm20_rcp_rn_f32_slowpath)
        /*0014*/ 	.word	0x00000000


	//----- nvinfo : EIATTR_FRAME_SIZE
	.align		4
.L_12:
        /*0018*/ 	.byte	0x04, 0x11
        /*001a*/ 	.short	(.L_14 - .L_13)
	.align		4
.L_13:
        /*001c*/ 	.word	index@(_Z13computeKernelPf)
        /*0020*/ 	.word	0x00000000


	//----- nvinfo : EIATTR_MIN_STACK_SIZE
	.align		4
.L_14:
        /*0024*/ 	.byte	0x04, 0x12
        /*0026*/ 	.short	(.L_16 - .L_15)
	.align		4
.L_15:
        /*0028*/ 	.word	index@(_Z13computeKernelPf)
        /*002c*/ 	.word	0x00000000
.L_16:


//--------------------- .nv.compat                --------------------------
	.section	.nv.compat,"",@"SHT_CUDA_COMPAT_INFO"
	.align	4
        /*0000*/ 	.byte	0x02, 0x09, 0x00, 0x00, 0x02, 0x02, 0x01, 0x00, 0x02, 0x05, 0x05, 0x00, 0x03, 0x07, 0x01, 0x01
        /*0010*/ 	.byte	0x02, 0x03, 0x00, 0x00, 0x02, 0x06, 0x01, 0x00, 0x04, 0x0b, 0x08, 0x00, 0x01, 0x00, 0x00, 0x00
        /*0020*/ 	.byte	0x00, 0x00, 0x00, 0x00


//--------------------- .nv.info._Z13computeKernelPf --------------------------
	.section	.nv.info._Z13computeKernelPf,"",@"SHT_CUDA_INFO"
	.sectionflags	@""
	.align	4


	//----- nvinfo : EIATTR_CUDA_API_VERSION
	.align		4
        /*0000*/ 	.byte	0x04, 0x37
        /*0002*/ 	.short	(.L_18 - .L_17)
.L_17:
        /*0004*/ 	.word	0x00000082


	//----- nvinfo : EIATTR_KPARAM_INFO
	.align		4
.L_18:
        /*0008*/ 	.byte	0x04, 0x17
        /*000a*/ 	.short	(.L_20 - .L_19)
.L_19:
        /*000c*/ 	.word	0x00000000
        /*0010*/ 	.short	0x0000
        /*0012*/ 	.short	0x0000
        /*0014*/ 	.byte	0x00, 0xf5, 0x21, 0x00


	//----- nvinfo : EIATTR_SPARSE_MMA_MASK
	.align		4
.L_20:
        /*0018*/ 	.byte	0x03, 0x50
        /*001a*/ 	.short	0x0000


	//----- nvinfo : EIATTR_MAXREG_COUNT
	.align		4
        /*001c*/ 	.byte	0x03, 0x1b
        /*001e*/ 	.short	0x00ff


	//----- nvinfo : EIATTR_NUM_BARRIERS
	.align		4
        /*0020*/ 	.byte	0x02, 0x4c
        /*0022*/ 	.byte	0x01
	.zero		1


	//----- nvinfo : EIATTR_MERCURY_ISA_VERSION
	.align		4
        /*0024*/ 	.byte	0x03, 0x5f
        /*0026*/ 	.short	0x0101


	//----- nvinfo : EIATTR_VRC_CTA_INIT_COUNT
	.align		4
        /*0028*/ 	.byte	0x02, 0x4a
	.zero		1
	.zero		1


	//----- nvinfo : EIATTR_EXIT_INSTR_OFFSETS
	.align		4
        /*002c*/ 	.byte	0x04, 0x1c
        /*002e*/ 	.short	(.L_22 - .L_21)


	//   ....[0]....
.L_21:
        /*0030*/ 	.word	0x000002c0


	//   ....[1]....
        /*0034*/ 	.word	0x00000c80


	//----- nvinfo : EIATTR_CRS_STACK_SIZE
	.align		4
.L_22:
        /*0038*/ 	.byte	0x04, 0x1e
        /*003a*/ 	.short	(.L_24 - .L_23)
.L_23:
        /*003c*/ 	.word	0x00000000


	//----- nvinfo : EIATTR_CBANK_PARAM_SIZE
	.align		4
.L_24:
        /*0040*/ 	.byte	0x03, 0x19
        /*0042*/ 	.short	0x0008


	//----- nvinfo : EIATTR_PARAM_CBANK
	.align		4
        /*0044*/ 	.byte	0x04, 0x0a
        /*0046*/ 	.short	(.L_26 - .L_25)
	.align		4
.L_25:
        /*0048*/ 	.word	index@(.nv.constant0._Z13computeKernelPf)
        /*004c*/ 	.short	0x0380
        /*004e*/ 	.short	0x0008


	//----- nvinfo : EIATTR_SW_WAR
	.align		4
.L_26:
        /*0050*/ 	.byte	0x04, 0x36
        /*0052*/ 	.short	(.L_28 - .L_27)
.L_27:
        /*0054*/ 	.word	0x00000008
.L_28:


//--------------------- .nv.callgraph             --------------------------
	.section	.nv.callgraph,"",@"SHT_CUDA_CALLGRAPH"
	.align	4
	.sectionentsize	8
	.align		4
        /*0000*/ 	.word	0x00000000
	.align		4
        /*0004*/ 	.word	0xffffffff
	.align		4
        /*0008*/ 	.word	0x00000000
	.align		4
        /*000c*/ 	.word	0xfffffffe
	.align		4
        /*0010*/ 	.word	0x00000000
	.align		4
        /*0014*/ 	.word	0xfffffffd
	.align		4
        /*0018*/ 	.word	0x00000000
	.align		4
        /*001c*/ 	.word	0xfffffffc


//--------------------- .nv.constant3             --------------------------
	.section	.nv.constant3,"a",@progbits
	.align	4
.nv.constant3:
	.type		const_tmin,@object
	.size		const_tmin,(const_delta - const_tmin)
const_tmin:
	.zero		4
	.type		const_delta,@object
	.size		const_delta,(const_coefficients - const_delta)
const_delta:
	.zero		4
	.type		const_coefficients,@object
	.size		const_coefficients,(const_pi - const_coefficients)
const_coefficients:
	.zero		4
	.type		const_pi,@object
	.size		const_pi,(const_pi_squared - const_pi)
const_pi:
	.zero		4
	.type		const_pi_squared,@object
	.size		const_pi_squared,(const_T - const_pi_squared)
const_pi_squared:
	.zero		4
	.type		const_T,@object
	.size		const_T,(const_pi_over_T - const_T)
const_T:
	.zero		4
	.type		const_pi_over_T,@object
	.size		const_pi_over_T,(constant_result_coefficient - const_pi_over_T)
const_pi_over_T:
	.zero		4
	.type		constant_result_coefficient,@object
	.size		constant_result_coefficient,(.L_7 - constant_result_coefficient)
constant_result_coefficient:
	.zero		4
.L_7:


//--------------------- .nv.constant4             --------------------------
	.section	.nv.constant4,"a",@progbits
	.align	8
	.align		8
.nv.constant4:
        /*0000*/ 	.dword	__cudart_i2opi_f


//--------------------- .text._Z13computeKernelPf --------------------------
	.section	.text._Z13computeKernelPf,"ax",@progbits
	.align	128
        .global         _Z13computeKernelPf
        .type           _Z13computeKernelPf,@function
        .size           _Z13computeKernelPf,(.L_x_19 - _Z13computeKernelPf)
        .other          _Z13computeKernelPf,@"STO_CUDA_ENTRY STV_DEFAULT"
_Z13computeKernelPf:
.text._Z13computeKernelPf:
[----:B------:R-:W-:Y:S01]  /*0000*/  LDC R1, c[0x0][0x37c] ;  /* 0x0000df00ff017b82 */ /* 0x000fe20000000800 */
[----:B------:R-:W0:Y:S01]  /*0010*/  S2R R5, SR_TID.X ;  /* 0x0000000000057919 */ /* 0x000e220000002100 */
[----:B------:R-:W1:Y:S06]  /*0020*/  LDCU UR5, c[0x3][0x8] ;  /* 0x00c00100ff0577ac */ /* 0x000e6c0008000800 */
[----:B------:R-:W2:Y:S01]  /*0030*/  S2UR UR4, SR_CTAID.X ;  /* 0x00000000000479c3 */ /* 0x000ea20000002500 */
[----:B------:R-:W-:Y:S01]  /*0040*/  BSSY.RECONVERGENT B0, `(.L_x_0) ;  /* 0x0000023000007945 */ /* 0x000fe20003800200 */
[----:B------:R-:W3:Y:S06]  /*0050*/  LDCU UR6, c[0x3][0x8] ;  /* 0x00c00100ff0677ac */ /* 0x000eec0008000800 */
[----:B------:R-:W2:Y:S01]  /*0060*/  LDC R4, c[0x0][0x360] ;  /* 0x0000d800ff047b82 */ /* 0x000ea20000000800 */
[----:B-1----:R-:W-:-:S05]  /*0070*/  IMAD.U32 R2, RZ, RZ, UR5 ;  /* 0x00000005ff027e24 */ /* 0x002fca000f8e00ff */
[----:B0-----:R-:W-:Y:S01]  /*0080*/  ISETP.GE.U32.AND P0, PT, R5, R2, PT ;  /* 0x000000020500720c */ /* 0x001fe20003f06070 */
[----:B--2---:R-:W-:-:S12]  /*0090*/  IMAD R3, R4, UR4, R5 ;  /* 0x0000000404037c24 */ /* 0x004fd8000f8e0205 */
[----:B---3--:R-:W-:Y:S05]  /*00a0*/  @P0 BRA `(.L_x_1) ;  /* 0x0000000000700947 */ /* 0x008fea0003800000 */
[----:B------:R-:W0:Y:S01]  /*00b0*/  S2R R7, SR_CgaCtaId ;  /* 0x0000000000077919 */ /* 0x000e220000008800 */
[----:B------:R-:W-:-:S04]  /*00c0*/  MOV R6, 0x400 ;  /* 0x0000040000067802 */ /* 0x000fc80000000f00 */
[----:B0-----:R-:W-:-:S07]  /*00d0*/  LEA R6, R7, R6, 0x18 ;  /* 0x0000000607067211 */ /* 0x001fce00078ec0ff */
.L_x_5:
[----:B------:R-:W-:Y:S01]  /*00e0*/  VIADD R0, R5, 0x1 ;  /* 0x0000000105007836 */ /* 0x000fe20000000000 */
[----:B------:R-:W-:Y:S04]  /*00f0*/  BSSY.RECONVERGENT B1, `(.L_x_2) ;  /* 0x0000011000017945 */ /* 0x000fe80003800200 */
[----:B------:R-:W-:-:S05]  /*0100*/  I2FP.F32.U32 R0, R0 ;  /* 0x0000000000007245 */ /* 0x000fca0000201000 */
[----:B------:R-:W-:-:S04]  /*0110*/  FMUL R7, R0, 4 ;  /* 0x4080000000077820 */ /* 0x000fc80000400000 */
[----:B------:R-:W-:-:S04]  /*0120*/  FFMA R0, R0, R7, -R7 ;  /* 0x0000000700007223 */ /* 0x000fc80000000807 */
[----:B------:R-:W-:-:S04]  /*0130*/  FADD R9, R0, 1 ;  /* 0x3f80000000097421 */ /* 0x000fc80000000000 */
[----:B------:R-:W-:-:S05]  /*0140*/  VIADD R0, R9, 0x1800000 ;  /* 0x0180000009007836 */ /* 0x000fca0000000000 */
[----:B------:R-:W-:-:S04]  /*0150*/  LOP3.LUT R0, R0, 0x7f800000, RZ, 0xc0, !PT ;  /* 0x7f80000000007812 */ /* 0x000fc800078ec0ff */
[----:B------:R-:W-:-:S13]  /*0160*/  ISETP.GT.U32.AND P0, PT, R0, 0x1ffffff, PT ;  /* 0x01ffffff0000780c */ /* 0x000fda0003f04070 */
[----:B------:R-:W-:Y:S05]  /*0170*/  @P0 BRA `(.L_x_3) ;  /* 0x0000000000100947 */ /* 0x000fea0003800000 */
[----:B------:R-:W-:-:S07]  /*0180*/  MOV R8, 0x1a0 ;  /* 0x000001a000087802 */ /* 0x000fce0000000f00 */
[----:B------:R-:W-:Y:S05]  /*0190*/  CALL.REL.NOINC `($__internal_0_$__cuda_sm20_rcp_rn_f32_slowpath) ;  /* 0x0000000800bc7944 */ /* 0x000fea0003c00000 */
[----:B------:R-:W-:Y:S01]  /*01a0*/  IMAD.MOV.U32 R0, RZ, RZ, R7 ;  /* 0x000000ffff007224 */ /* 0x000fe200078e0007 */
[----:B------:R-:W-:Y:S06]  /*01b0*/  BRA `(.L_x_4) ;  /* 0x0000000000107947 */ /* 0x000fec0003800000 */
.L_x_3:
[----:B------:R-:W0:Y:S02]  /*01c0*/  MUFU.RCP R0, R9 ;  /* 0x0000000900007308 */ /* 0x000e240000001000 */
[----:B0-----:R-:W-:-:S04]  /*01d0*/  FFMA R2, R9, R0, -1 ;  /* 0xbf80000009027423 */ /* 0x001fc80000000000 */
[----:B------:R-:W-:-:S04]  /*01e0*/  FADD.FTZ R7, -R2, -RZ ;  /* 0x800000ff02077221 */ /* 0x000fc80000010100 */
[----:B------:R-:W-:-:S07]  /*01f0*/  FFMA R0, R0, R7, R0 ;  /* 0x0000000700007223 */ /* 0x000fce0000000000 */
.L_x_4:
[----:B------:R-:W-:Y:S05]  /*0200*/  BSYNC.RECONVERGENT B1 ;  /* 0x0000000000017941 */ /* 0x000fea0003800200 */
.L_x_2:
[----:B------:R-:W-:Y:S01]  /*0210*/  IMAD R7, R5, 0x4, R6 ;  /* 0x0000000405077824 */ /* 0x000fe200078e0206 */
[----:B------:R-:W-:Y:S01]  /*0220*/  IADD3 R5, PT, PT, R4, R5, RZ ;  /* 0x0000000504057210 */ /* 0x000fe20007ffe0ff */
[----:B------:R-:W-:-:S03]  /*0230*/  IMAD.U32 R2, RZ, RZ, UR6 ;  /* 0x00000006ff027e24 */ /* 0x000fc6000f8e00ff */
[----:B------:R0:W-:Y:S02]  /*0240*/  STS [R7], R0 ;  /* 0x0000000007007388 */ /* 0x0001e40000000800 */
[----:B------:R-:W-:-:S13]  /*0250*/  ISETP.GE.U32.AND P0, PT, R5, R2, PT ;  /* 0x000000020500720c */ /* 0x000fda0003f06070 */
[----:B0-----:R-:W-:Y:S05]  /*0260*/  @!P0 BRA `(.L_x_5) ;  /* 0xfffffffc009c8947 */ /* 0x001fea000383ffff */
.L_x_1:
[----:B------:R-:W-:Y:S05]  /*0270*/  BSYNC.RECONVERGENT B0 ;  /* 0x0000000000007941 */ /* 0x000fea0003800200 */
.L_x_0:
[----:B------:R-:W0:Y:S01]  /*0280*/  LDCU UR4, c[0x0][0x370] ;  /* 0x00006e00ff0477ac */ /* 0x000e220008000800 */
[----:B------:R-:W-:Y:S01]  /*0290*/  BAR.SYNC.DEFER_BLOCKING 0x0 ;  /* 0x0000000000007b1d */ /* 0x000fe20000010000 */
[----:B0-----:R-:W-:-:S05]  /*02a0*/  IMAD R4, R4, UR4, RZ ;  /* 0x0000000404047c24 */ /* 0x001fca000f8e02ff */
[----:B------:R-:W-:-:S13]  /*02b0*/  ISETP.GE.U32.AND P0, PT, R3, R4, PT ;  /* 0x000000040300720c */ /* 0x000fda0003f06070 */
[----:B------:R-:W-:Y:S05]  /*02c0*/  @P0 EXIT ;  /* 0x000000000000094d */ /* 0x000fea0003800000 */
[----:B------:R-:W0:Y:S01]  /*02d0*/  LDC.64 R6, c[0x3][RZ] ;  /* 0x00c00000ff067b82 */ /* 0x000e220000000a00 */
[----:B------:R-:W-:Y:S01]  /*02e0*/  ISETP.GE.AND P0, PT, R2, 0x1, PT ;  /* 0x000000010200780c */ /* 0x000fe20003f06270 */
[----:B------:R-:W1:Y:S01]  /*02f0*/  LDCU.64 UR6, c[0x0][0x358] ;  /* 0x00006b00ff0677ac */ /* 0x000e620008000a00 */
[----:B------:R-:W-:Y:S01]  /*0300*/  I2FP.F32.U32 R5, R3 ;  /* 0x0000000300057245 */ /* 0x000fe20000201000 */
[----:B------:R-:W-:Y:S01]  /*0310*/  BSSY.RECONVERGENT B0, `(.L_x_6) ;  /* 0x000008f000007945 */ /* 0x000fe20003800200 */
[----:B------:R-:W-:-:S03]  /*0320*/  IMAD.MOV.U32 R2, RZ, RZ, RZ ;  /* 0x000000ffff027224 */ /* 0x000fc600078e00ff */
[----:B0-----:R-:W-:-:S06]  /*0330*/  FFMA R4, R5, R7, R6 ;  /* 0x0000000705047223 */ /* 0x001fcc0000000006 */
[----:B-1----:R-:W-:Y:S05]  /*0340*/  @!P0 BRA `(.L_x_7) ;  /* 0x00000008002c8947 */ /* 0x002fea0003800000 */
[----:B------:R-:W0:Y:S01]  /*0350*/  S2R R7, SR_CgaCtaId ;  /* 0x0000000000077919 */ /* 0x000e220000008800 */
[----:B------:R-:W-:Y:S01]  /*0360*/  MOV R6, 0x400 ;  /* 0x0000040000067802 */ /* 0x000fe20000000f00 */
[----:B------:R-:W-:Y:S02]  /*0370*/  IMAD.MOV.U32 R2, RZ, RZ, RZ ;  /* 0x000000ffff027224 */ /* 0x000fe400078e00ff */
[----:B------:R-:W-:Y:S01]  /*0380*/  IMAD.MOV.U32 R5, RZ, RZ, 0x1 ;  /* 0x00000001ff057424 */ /* 0x000fe200078e00ff */
[----:B0-----:R-:W-:-:S07]  /*0390*/  LEA R6, R7, R6, 0x18 ;  /* 0x0000000607067211 */ /* 0x001fce00078ec0ff */
.L_x_13:
[----:B------:R-:W0:Y:S01]  /*03a0*/  LDCU UR4, c[0x3][0x18] ;  /* 0x00c00300ff0477ac */ /* 0x000e220008000800 */
[----:B------:R-:W-:Y:S01]  /*03b0*/  LEA R0, R5, 0xffffffff, 0x1 ;  /* 0xffffffff05007811 */ /* 0x000fe200078e08ff */
[----:B------:R-:W-:Y:S03]  /*03c0*/  BSSY.RECONVERGENT B1, `(.L_x_8) ;  /* 0x000006a000017945 */ /* 0x000fe60003800200 */
[----:B------:R-:W-:-:S05]  /*03d0*/  I2FP.F32.S32 R0, R0 ;  /* 0x0000000000007245 */ /* 0x000fca0000201400 */
[----:B0-----:R-:W-:-:S04]  /*03e0*/  FMUL R9, R0, UR4 ;  /* 0x0000000400097c20 */ /* 0x001fc80008400000 */
[----:B------:R-:W-:-:S04]  /*03f0*/  FMUL R0, R4, R9 ;  /* 0x0000000904007220 */ /* 0x000fc80000400000 */
[C---:B------:R-:W-:Y:S01]  /*0400*/  FMUL R8, R0.reuse, 0.63661974668502807617 ;  /* 0x3f22f98300087820 */ /* 0x040fe20000400000 */
[----:B------:R-:W-:-:S03]  /*0410*/  FSETP.GE.AND P0, PT, |R0|, 105615, PT ;  /* 0x47ce47800000780b */ /* 0x000fc60003f06200 */
[----:B------:R-:W0:Y:S02]  /*0420*/  F2I.NTZ R12, R8 ;  /* 0x00000008000c7305 */ /* 0x000e240000203100 */
[----:B0-----:R-:W-:-:S05]  /*0430*/  I2FP.F32.S32 R9, R12 ;  /* 0x0000000c00097245 */ /* 0x001fca0000201400 */
[----:B------:R-:W-:-:S04]  /*0440*/  FFMA R10, R9, -1.5707962512969970703, R0 ;  /* 0xbfc90fda090a7823 */ /* 0x000fc80000000000 */
[----:B------:R-:W-:-:S04]  /*0450*/  FFMA R10, R9, -7.5497894158615963534e-08, R10 ;  /* 0xb3a22168090a7823 */ /* 0x000fc8000000000a */
[----:B------:R-:W-:Y:S01]  /*0460*/  FFMA R13, R9, -5.3903029534742383927e-15, R10 ;  /* 0xa7c234c5090d7823 */ /* 0x000fe2000000000a */
[----:B------:R-:W-:Y:S06]  /*0470*/  @!P0 BRA `(.L_x_9) ;  /* 0x0000000400788947 */ /* 0x000fec0003800000 */
[----:B------:R-:W-:-:S13]  /*0480*/  FSETP.NEU.AND P0, PT, |R0|, +INF , PT ;  /* 0x7f8000000000780b */ /* 0x000fda0003f0d200 */
[----:B------:R-:W-:Y:S01]  /*0490*/  @!P0 FMUL R13, RZ, R0 ;  /* 0x00000000ff0d8220 */ /* 0x000fe20000400000 */
[----:B------:R-:W-:Y:S01]  /*04a0*/  @!P0 IMAD.MOV.U32 R12, RZ, RZ, RZ ;  /* 0x000000ffff0c8224 */ /* 0x000fe200078e00ff */
[----:B------:R-:W-:Y:S06]  /*04b0*/  @!P0 BRA `(.L_x_9) ;  /* 0x0000000400688947 */ /* 0x000fec0003800000 */
[----:B------:R-:W-:Y:S01]  /*04c0*/  IMAD.SHL.U32 R8, R0, 0x100, RZ ;  /* 0x0000010000087824 */ /* 0x000fe200078e00ff */
[----:B------:R-:W-:Y:S01]  /*04d0*/  CS2R R10, SRZ ;  /* 0x00000000000a7805 */ /* 0x000fe2000001ff00 */
[----:B------:R-:W0:Y:S03]  /*04e0*/  LDCU.64 UR8, c[0x4][URZ] ;  /* 0x01000000ff0877ac */ /* 0x000e260008000a00 */
[----:B------:R-:W-:Y:S01]  /*04f0*/  LOP3.LUT R19, R8, 0x80000000, RZ, 0xfc, !PT ;  /* 0x8000000008137812 */ /* 0x000fe200078efcff */
[----:B------:R-:W-:Y:S01]  /*0500*/  UMOV UR5, URZ ;  /* 0x000000ff00057c82 */ /* 0x000fe20008000000 */
[----:B------:R-:W-:-:S05]  /*0510*/  UMOV UR4, URZ ;  /* 0x000000ff00047c82 */ /* 0x000fca0008000000 */
.L_x_10:
[----:B0-----:R-:W-:Y:S01]  /*0520*/  MOV R12, UR8 ;  /* 0x00000008000c7c02 */ /* 0x001fe20008000f00 */
[----:B------:R-:W-:-:S05]  /*0530*/  IMAD.U32 R13, RZ, RZ, UR9 ;  /* 0x00000009ff0d7e24 */ /* 0x000fca000f8e00ff */
[----:B------:R-:W2:Y:S01]  /*0540*/  LDG.E.CONSTANT R8, desc[UR6][R12.64] ;  /* 0x000000060c087981 */ /* 0x000ea2000c1e9900 */
[----:B------:R-:W-:Y:S01]  /*0550*/  UIADD3 UR4, UPT, UPT, UR4, 0x1, URZ ;  /* 0x0000000104047890 */ /* 0x000fe2000fffe0ff */
[C---:B------:R-:W-:Y:S01]  /*0560*/  ISETP.EQ.AND P0, PT, R10.reuse, RZ, PT ;  /* 0x000000ff0a00720c */ /* 0x040fe20003f02270 */
[----:B------:R-:W-:Y:S01]  /*0570*/  UIADD3 UR8, UP1, UPT, UR8, 0x4, URZ ;  /* 0x0000000408087890 */ /* 0x000fe2000ff3e0ff */
[C---:B------:R-:W-:Y:S01]  /*0580*/  ISETP.EQ.AND P1, PT, R10.reuse, 0x4, PT ;  /* 0x000000040a00780c */ /* 0x040fe20003f22270 */
[----:B------:R-:W-:Y:S01]  /*0590*/  UISETP.NE.AND UP0, UPT, UR4, 0x6, UPT ;  /* 0x000000060400788c */ /* 0x000fe2000bf05270 */
[C---:B------:R-:W-:Y:S01]  /*05a0*/  ISETP.EQ.AND P2, PT, R10.reuse, 0x8, PT ;  /* 0x000000080a00780c */ /* 0x040fe20003f42270 */
[----:B------:R-:W-:Y:S01]  /*05b0*/  UIADD3.X UR9, UPT, UPT, URZ, UR9, URZ, UP1, !UPT ;  /* 0x00000009ff097290 */ /* 0x000fe20008ffe4ff */
[C---:B------:R-:W-:Y:S02]  /*05c0*/  ISETP.EQ.AND P3, PT, R10.reuse, 0xc, PT ;  /* 0x0000000c0a00780c */ /* 0x040fe40003f62270 */
[----:B------:R-:W-:-:S02]  /*05d0*/  ISETP.EQ.AND P4, PT, R10, 0x10, PT ;  /* 0x000000100a00780c */ /* 0x000fc40003f82270 */
[C---:B------:R-:W-:Y:S01]  /*05e0*/  ISETP.EQ.AND P5, PT, R10.reuse, 0x14, PT ;  /* 0x000000140a00780c */ /* 0x040fe20003fa2270 */
[----:B------:R-:W-:Y:S02]  /*05f0*/  VIADD R10, R10, 0x4 ;  /* 0x000000040a0a7836 */ /* 0x000fe40000000000 */
[----:B--2---:R-:W-:-:S03]  /*0600*/  IMAD.WIDE.U32 R8, R8, R19, RZ ;  /* 0x0000001308087225 */ /* 0x004fc600078e00ff */
[----:B------:R-:W-:-:S04]  /*0610*/  IADD3 R8, P6, PT, R8, R11, RZ ;  /* 0x0000000b08087210 */ /* 0x000fc80007fde0ff */
[----:B------:R-:W-:Y:S01]  /*0620*/  IADD3.X R11, PT, PT, R9, UR5, RZ, P6, !PT ;  /* 0x00000005090b7c10 */ /* 0x000fe2000b7fe4ff */
[--C-:B------:R-:W-:Y:S01]  /*0630*/  @P0 IMAD.MOV.U32 R7, RZ, RZ, R8.reuse ;  /* 0x000000ffff070224 */ /* 0x100fe200078e0008 */
[----:B------:R-:W-:Y:S01]  /*0640*/  @P4 MOV R14, R8 ;  /* 0x00000008000e4202 */ /* 0x000fe20000000f00 */
[--C-:B------:R-:W-:Y:S02]  /*0650*/  @P1 IMAD.MOV.U32 R16, RZ, RZ, R8.reuse ;  /* 0x000000ffff101224 */ /* 0x100fe400078e0008 */
[--C-:B------:R-:W-:Y:S02]  /*0660*/  @P2 IMAD.MOV.U32 R17, RZ, RZ, R8.reuse ;  /* 0x000000ffff112224 */ /* 0x100fe400078e0008 */
[--C-:B------:R-:W-:Y:S02]  /*0670*/  @P3 IMAD.MOV.U32 R18, RZ, RZ, R8.reuse ;  /* 0x000000ffff123224 */ /* 0x100fe400078e0008 */
[----:B------:R-:W-:Y:S01]  /*0680*/  @P5 IMAD.MOV.U32 R15, RZ, RZ, R8 ;  /* 0x000000ffff0f5224 */ /* 0x000fe200078e0008 */
[----:B------:R-:W-:Y:S06]  /*0690*/  BRA.U UP0, `(.L_x_10) ;  /* 0xfffffffd00a07547 */ /* 0x000fec000b83ffff */
[----:B------:R-:W-:Y:S01]  /*06a0*/  SHF.R.U32.HI R8, RZ, 0x17, R0 ;  /* 0x00000017ff087819 */ /* 0x000fe20000011600 */
[----:B------:R-:W-:Y:S03]  /*06b0*/  BSSY.RECONVERGENT B2, `(.L_x_11) ;  /* 0x0000028000027945 */ /* 0x000fe60003800200 */
[C---:B------:R-:W-:Y:S02]  /*06c0*/  LOP3.LUT R9, R8.reuse, 0xe0, RZ, 0xc0, !PT ;  /* 0x000000e008097812 */ /* 0x040fe400078ec0ff */
[----:B------:R-:W-:-:S03]  /*06d0*/  LOP3.LUT P6, RZ, R8, 0x1f, RZ, 0xc0, !PT ;  /* 0x0000001f08ff7812 */ /* 0x000fc600078cc0ff */
[----:B------:R-:W-:-:S05]  /*06e0*/  VIADD R9, R9, 0xffffff80 ;  /* 0xffffff8009097836 */ /* 0x000fca0000000000 */
[----:B------:R-:W-:-:S05]  /*06f0*/  SHF.R.U32.HI R9, RZ, 0x5, R9 ;  /* 0x00000005ff097819 */ /* 0x000fca0000011609 */
[----:B------:R-:W-:-:S05]  /*0700*/  IMAD.U32 R13, R9, -0x4, RZ ;  /* 0xfffffffc090d7824 */ /* 0x000fca00078e00ff */
[C---:B------:R-:W-:Y:S02]  /*0710*/  ISETP.EQ.AND P3, PT, R13.reuse, -0x18, PT ;  /* 0xffffffe80d00780c */ /* 0x040fe40003f62270 */
[C---:B------:R-:W-:Y:S02]  /*0720*/  ISETP.EQ.AND P4, PT, R13.reuse, -0x14, PT ;  /* 0xffffffec0d00780c */ /* 0x040fe40003f82270 */
[C---:B------:R-:W-:Y:S02]  /*0730*/  ISETP.EQ.AND P2, PT, R13.reuse, -0x10, PT ;  /* 0xfffffff00d00780c */ /* 0x040fe40003f42270 */
[C---:B------:R-:W-:Y:S02]  /*0740*/  ISETP.EQ.AND P1, PT, R13.reuse, -0xc, PT ;  /* 0xfffffff40d00780c */ /* 0x040fe40003f22270 */
[C---:B------:R-:W-:Y:S02]  /*0750*/  ISETP.EQ.AND P0, PT, R13.reuse, -0x8, PT ;  /* 0xfffffff80d00780c */ /* 0x040fe40003f02270 */
[----:B------:R-:W-:-:S03]  /*0760*/  ISETP.EQ.AND P5, PT, R13, RZ, PT ;  /* 0x000000ff0d00720c */ /* 0x000fc60003fa2270 */
[----:B------:R-:W-:Y:S01]  /*0770*/  @P3 IMAD.MOV.U32 R12, RZ, RZ, R7 ;  /* 0x000000ffff0c3224 */ /* 0x000fe200078e0007 */
[C---:B------:R-:W-:Y:S01]  /*0780*/  ISETP.EQ.AND P3, PT, R13.reuse, -0x4, PT ;  /* 0xfffffffc0d00780c */ /* 0x040fe20003f62270 */
[--C-:B------:R-:W-:Y:S01]  /*0790*/  @P4 IMAD.MOV.U32 R12, RZ, RZ, R16.reuse ;  /* 0x000000ffff0c4224 */ /* 0x100fe200078e0010 */
[----:B------:R-:W-:Y:S01]  /*07a0*/  @P4 MOV R9, R7 ;  /* 0x0000000700094202 */ /* 0x000fe20000000f00 */
[----:B------:R-:W-:Y:S01]  /*07b0*/  @P2 IMAD.MOV.U32 R9, RZ, RZ, R16 ;  /* 0x000000ffff092224 */ /* 0x000fe200078e0010 */
[----:B------:R-:W-:Y:S01]  /*07c0*/  ISETP.EQ.AND P4, PT, R13, 0x4, PT ;  /* 0x000000040d00780c */ /* 0x000fe20003f82270 */
[--C-:B------:R-:W-:Y:S02]  /*07d0*/  @P2 IMAD.MOV.U32 R12, RZ, RZ, R17.reuse ;  /* 0x000000ffff0c2224 */ /* 0x100fe400078e0011 */
[----:B------:R-:W-:Y:S01]  /*07e0*/  @P1 IMAD.MOV.U32 R9, RZ, RZ, R17 ;  /* 0x000000ffff091224 */ /* 0x000fe200078e0011 */
[----:B------:R-:W-:Y:S01]  /*07f0*/  @P0 MOV R9, R18 ;  /* 0x0000001200090202 */ /* 0x000fe20000000f00 */
[----:B------:R-:W-:-:S02]  /*0800*/  @P1 IMAD.MOV.U32 R12, RZ, RZ, R18 ;  /* 0x000000ffff0c1224 */ /* 0x000fc400078e0012 */
[--C-:B------:R-:W-:Y:S02]  /*0810*/  @P0 IMAD.MOV.U32 R12, RZ, RZ, R14.reuse ;  /* 0x000000ffff0c0224 */ /* 0x100fe400078e000e */
[----:B------:R-:W-:Y:S02]  /*0820*/  @P3 IMAD.MOV.U32 R9, RZ, RZ, R14 ;  /* 0x000000ffff093224 */ /* 0x000fe400078e000e */
[--C-:B------:R-:W-:Y:S02]  /*0830*/  @P3 IMAD.MOV.U32 R12, RZ, RZ, R15.reuse ;  /* 0x000000ffff0c3224 */ /* 0x100fe400078e000f */
[----:B------:R-:W-:Y:S01]  /*0840*/  @P5 IMAD.MOV.U32 R9, RZ, RZ, R15 ;  /* 0x000000ffff095224 */ /* 0x000fe200078e000f */
[----:B------:R-:W-:Y:S01]  /*0850*/  @P4 MOV R9, R11 ;  /* 0x0000000b00094202 */ /* 0x000fe20000000f00 */
[----:B------:R-:W-:Y:S01]  /*0860*/  @P5 IMAD.MOV.U32 R12, RZ, RZ, R11 ;  /* 0x000000ffff0c5224 */ /* 0x000fe200078e000b */
[----:B------:R-:W-:Y:S06]  /*0870*/  @!P6 BRA `(.L_x_12) ;  /* 0x00000000002ce947 */ /* 0x000fec0003800000 */
[----:B------:R-:W-:Y:S01]  /*0880*/  @P2 IMAD.MOV.U32 R10, RZ, RZ, R7 ;  /* 0x000000ffff0a2224 */ /* 0x000fe200078e0007 */
[----:B------:R-:W-:Y:S01]  /*0890*/  LOP3.LUT R8, R8, 0x1f, RZ, 0xc0, !PT ;  /* 0x0000001f08087812 */ /* 0x000fe200078ec0ff */
[----:B------:R-:W-:Y:S02]  /*08a0*/  @P1 IMAD.MOV.U32 R10, RZ, RZ, R16 ;  /* 0x000000ffff0a1224 */ /* 0x000fe400078e0010 */
[----:B------:R-:W-:Y:S01]  /*08b0*/  @P0 IMAD.MOV.U32 R10, RZ, RZ, R17 ;  /* 0x000000ffff0a0224 */ /* 0x000fe200078e0011 */
[----:B------:R-:W-:Y:S01]  /*08c0*/  ISETP.EQ.AND P0, PT, R13, 0x8, PT ;  /* 0x000000080d00780c */ /* 0x000fe20003f02270 */
[----:B------:R-:W-:Y:S01]  /*08d0*/  @P3 IMAD.MOV.U32 R10, RZ, RZ, R18 ;  /* 0x000000ffff0a3224 */ /* 0x000fe200078e0012 */
[----:B------:R-:W-:Y:S01]  /*08e0*/  SHF.L.W.U32.HI R12, R9, R8, R12 ;  /* 0x00000008090c7219 */ /* 0x000fe20000010e0c */
[----:B------:R-:W-:Y:S01]  /*08f0*/  @P5 IMAD.MOV.U32 R10, RZ, RZ, R14 ;  /* 0x000000ffff0a5224 */ /* 0x000fe200078e000e */
[----:B------:R-:W-:-:S09]  /*0900*/  @P4 MOV R10, R15 ;  /* 0x0000000f000a4202 */ /* 0x000fd20000000f00 */
[----:B------:R-:W-:-:S05]  /*0910*/  @P0 IMAD.MOV.U32 R10, RZ, RZ, R11 ;  /* 0x000000ffff0a0224 */ /* 0x000fca00078e000b */
[----:B------:R-:W-:-:S07]  /*0920*/  SHF.L.W.U32.HI R9, R10, R8, R9 ;  /* 0x000000080a097219 */ /* 0x000fce0000010e09 */
.L_x_12:
[----:B------:R-:W-:Y:S05]  /*0930*/  BSYNC.RECONVERGENT B2 ;  /* 0x0000000000027941 */ /* 0x000fea0003800200 */
.L_x_11:
[C---:B------:R-:W-:Y:S01]  /*0940*/  SHF.L.W.U32.HI R13, R9.reuse, 0x2, R12 ;  /* 0x00000002090d7819 */ /* 0x040fe20000010e0c */
[----:B------:R-:W-:Y:S01]  /*0950*/  IMAD.SHL.U32 R9, R9, 0x4, RZ ;  /* 0x0000000409097824 */ /* 0x000fe200078e00ff */
[----:B------:R-:W-:Y:S01]  /*0960*/  UMOV UR4, 0x54442d19 ;  /* 0x54442d1900047882 */ /* 0x000fe20000000000 */
[----:B------:R-:W-:Y:S01]  /*0970*/  UMOV UR5, 0x3bf921fb ;  /* 0x3bf921fb00057882 */ /* 0x000fe20000000000 */
[----:B------:R-:W-:Y:S02]  /*0980*/  SHF.R.S32.HI R10, RZ, 0x1f, R13 ;  /* 0x0000001fff0a7819 */ /* 0x000fe4000001140d */
[----:B------:R-:W-:Y:S02]  /*0990*/  ISETP.GE.AND P0, PT, R0, RZ, PT ;  /* 0x000000ff0000720c */ /* 0x000fe40003f06270 */
[C---:B------:R-:W-:Y:S02]  /*09a0*/  LOP3.LUT R8, R10.reuse, R9, RZ, 0x3c, !PT ;  /* 0x000000090a087212 */ /* 0x040fe400078e3cff */
[----:B------:R-:W-:-:S02]  /*09b0*/  LOP3.LUT R9, R10, R13, RZ, 0x3c, !PT ;  /* 0x0000000d0a097212 */ /* 0x000fc400078e3cff */
[----:B------:R-:W-:Y:S02]  /*09c0*/  SHF.R.U32.HI R12, RZ, 0x1e, R12 ;  /* 0x0000001eff0c7819 */ /* 0x000fe4000001160c */
[C---:B------:R-:W-:Y:S02]  /*09d0*/  LOP3.LUT R0, R13.reuse, R0, RZ, 0x3c, !PT ;  /* 0x000000000d007212 */ /* 0x040fe400078e3cff */
[----:B------:R-:W0:Y:S01]  /*09e0*/  I2F.F64.S64 R8, R8 ;  /* 0x0000000800087312 */ /* 0x000e220000301c00 */
[----:B------:R-:W-:Y:S02]  /*09f0*/  LEA.HI R12, R13, R12, RZ, 0x1 ;  /* 0x0000000c0d0c7211 */ /* 0x000fe400078f08ff */
[----:B------:R-:W-:-:S03]  /*0a00*/  ISETP.GE.AND P1, PT, R0, RZ, PT ;  /* 0x000000ff0000720c */ /* 0x000fc60003f26270 */
[----:B------:R-:W-:-:S04]  /*0a10*/  IMAD.MOV R0, RZ, RZ, -R12 ;  /* 0x000000ffff007224 */ /* 0x000fc800078e0a0c */
[----:B------:R-:W-:Y:S01]  /*0a20*/  @!P0 IMAD.MOV.U32 R12, RZ, RZ, R0 ;  /* 0x000000ffff0c8224 */ /* 0x000fe200078e0000 */
[----:B0-----:R-:W-:-:S10]  /*0a30*/  DMUL R10, R8, UR4 ;  /* 0x00000004080a7c28 */ /* 0x001fd40008000000 */
[----:B------:R-:W0:Y:S02]  /*0a40*/  F2F.F32.F64 R10, R10 ;  /* 0x0000000a000a7310 */ /* 0x000e240000301000 */
[----:B0-----:R-:W-:-:S07]  /*0a50*/  FSEL R13, -R10, R10, !P1 ;  /* 0x0000000a0a0d7208 */ /* 0x001fce0004800100 */
.L_x_9:
[----:B------:R-:W-:Y:S05]  /*0a60*/  BSYNC.RECONVERGENT B1 ;  /* 0x0000000000017941 */ /* 0x000fea0003800200 */
.L_x_8:
[----:B------:R-:W-:Y:S01]  /*0a70*/  IMAD R9, R5, 0x4, R6 ;  /* 0x0000000405097824 */ /* 0x000fe200078e0206 */
[----:B------:R-:W-:Y:S01]  /*0a80*/  MOV R8, 0x37cbac00 ;  /* 0x37cbac0000087802 */ /* 0x000fe20000000f00 */
[----:B------:R-:W0:Y:S01]  /*0a90*/  LDCU UR4, c[0x3][0x8] ;  /* 0x00c00100ff0477ac */ /* 0x000e220008000800 */
[----:B------:R-:W-:Y:S01]  /*0aa0*/  LOP3.LUT R0, R12, 0x1, RZ, 0xc0, !PT ;  /* 0x000000010c007812 */ /* 0x000fe200078ec0ff */
[----:B------:R-:W-:Y:S01]  /*0ab0*/  FMUL R11, R13, R13 ;  /* 0x0000000d0d0b7220 */ /* 0x000fe20000400000 */
[----:B------:R-:W-:Y:S01]  /*0ac0*/  IMAD.MOV.U32 R19, RZ, RZ, 0x3e2aaaa8 ;  /* 0x3e2aaaa8ff137424 */ /* 0x000fe200078e00ff */
[----:B------:R-:W1:Y:S01]  /*0ad0*/  LDS R9, [R9+-0x4] ;  /* 0xfffffc0009097984 */ /* 0x000e620000000800 */
[----:B------:R-:W-:Y:S01]  /*0ae0*/  ISETP.NE.U32.AND P0, PT, R0, 0x1, PT ;  /* 0x000000010000780c */ /* 0x000fe20003f05070 */
[----:B------:R-:W-:Y:S01]  /*0af0*/  FFMA R8, R11, R8, -0.0013887860113754868507 ;  /* 0xbab607ed0b087423 */ /* 0x000fe20000000008 */
[----:B------:R-:W-:Y:S02]  /*0b00*/  IMAD.MOV.U32 R0, RZ, RZ, 0x3c0885e4 ;  /* 0x3c0885e4ff007424 */ /* 0x000fe400078e00ff */
[----:B------:R-:W-:Y:S01]  /*0b10*/  VIADD R12, R12, 0x1 ;  /* 0x000000010c0c7836 */ /* 0x000fe20000000000 */
[----:B------:R-:W-:-:S02]  /*0b20*/  FSEL R19, -R19, -0.4999999701976776123, !P0 ;  /* 0xbeffffff13137808 */ /* 0x000fc40004000100 */
[----:B------:R-:W-:Y:S02]  /*0b30*/  FSEL R8, R8, -0.00019574658654164522886, P0 ;  /* 0xb94d415308087808 */ /* 0x000fe40000000000 */
[----:B------:R-:W-:Y:S02]  /*0b40*/  FSEL R0, R0, 0.041666727513074874878, !P0 ;  /* 0x3d2aaabb00007808 */ /* 0x000fe40004000000 */
[----:B------:R-:W-:-:S03]  /*0b50*/  LOP3.LUT P1, RZ, R12, 0x2, RZ, 0xc0, !PT ;  /* 0x000000020cff7812 */ /* 0x000fc6000782c0ff */
[----:B------:R-:W-:Y:S01]  /*0b60*/  FFMA R8, R11, R8, R0 ;  /* 0x000000080b087223 */ /* 0x000fe20000000000 */
[----:B------:R-:W-:Y:S02]  /*0b70*/  FSEL R0, R13, 1, !P0 ;  /* 0x3f8000000d007808 */ /* 0x000fe40004000000 */
[----:B0-----:R-:W-:Y:S01]  /*0b80*/  ISETP.NE.AND P0, PT, R5, UR4, PT ;  /* 0x0000000405007c0c */ /* 0x001fe2000bf05270 */
[----:B------:R-:W-:Y:S01]  /*0b90*/  FFMA R8, R11, R8, R19 ;  /* 0x000000080b087223 */ /* 0x000fe20000000013 */
[----:B------:R-:W-:Y:S02]  /*0ba0*/  VIADD R5, R5, 0x1 ;  /* 0x0000000105057836 */ /* 0x000fe40000000000 */
[----:B------:R-:W-:-:S04]  /*0bb0*/  FFMA R11, R11, R0, RZ ;  /* 0x000000000b0b7223 */ /* 0x000fc800000000ff */
[----:B------:R-:W-:-:S04]  /*0bc0*/  FFMA R11, R11, R8, R0 ;  /* 0x000000080b0b7223 */ /* 0x000fc80000000000 */
[----:B------:R-:W-:-:S04]  /*0bd0*/  @P1 FADD R11, RZ, -R11 ;  /* 0x8000000bff0b1221 */ /* 0x000fc80000000000 */
[----:B-1----:R-:W-:Y:S01]  /*0be0*/  FFMA R2, R11, R9, R2 ;  /* 0x000000090b027223 */ /* 0x002fe20000000002 */
[----:B------:R-:W-:Y:S06]  /*0bf0*/  @P0 BRA `(.L_x_13) ;  /* 0xfffffff400e80947 */ /* 0x000fec000383ffff */
.L_x_7:
[----:B------:R-:W-:Y:S05]  /*0c00*/  BSYNC.RECONVERGENT B0 ;  /* 0x0000000000007941 */ /* 0x000fea0003800200 */
.L_x_6:
[----:B------:R-:W0:Y:S01]  /*0c10*/  LDC.64 R4, c[0x0][0x380] ;  /* 0x0000e000ff047b82 */ /* 0x000e220000000a00 */
[----:B------:R-:W1:Y:S07]  /*0c20*/  LDCU UR4, c[0x3][0x1c] ;  /* 0x00c00380ff0477ac */ /* 0x000e6e0008000800 */
[----:B------:R-:W2:Y:S01]  /*0c30*/  LDC R7, c[0x3][0x14] ;  /* 0x00c00500ff077b82 */ /* 0x000ea20000000800 */
[----:B-1----:R-:W-:Y:S01]  /*0c40*/  FMUL R0, R2, UR4 ;  /* 0x0000000402007c20 */ /* 0x002fe20008400000 */
[----:B0-----:R-:W-:-:S04]  /*0c50*/  IMAD.WIDE.U32 R2, R3, 0x4, R4 ;  /* 0x0000000403027825 */ /* 0x001fc800078e0004 */
[----:B--2---:R-:W-:-:S05]  /*0c60*/  FFMA R5, R7, 0.5, -R0 ;  /* 0x3f00000007057823 */ /* 0x004fca0000000800 */
[----:B------:R-:W-:Y:S01]  /*0c70*/  STG.E desc[UR6][R2.64], R5 ;  /* 0x0000000502007986 */ /* 0x000fe2000c101906 */
[----:B------:R-:W-:Y:S05]  /*0c80*/  EXIT ;  /* 0x000000000000794d */ /* 0x000fea0003800000 */
        .weak           $__internal_0_$__cuda_sm20_rcp_rn_f32_slowpath
        .type           $__internal_0_$__cuda_sm20_rcp_rn_f32_slowpath,@function
        .size           $__internal_0_$__cuda_sm20_rcp_rn_f32_slowpath,(.L_x_19 - $__internal_0_$__cuda_sm20_rcp_rn_f32_slowpath)
$__internal_0_$__cuda_sm20_rcp_rn_f32_slowpath:
[----:B------:R-:W-:Y:S01]  /*0c90*/  IMAD.SHL.U32 R0, R9, 0x2, RZ ;  /* 0x0000000209007824 */ /* 0x000fe200078e00ff */
[----:B------:R-:W-:Y:S04]  /*0ca0*/  BSSY.RECONVERGENT B2, `(.L_x_14) ;  /* 0x0000031000027945 */ /* 0x000fe80003800200 */
[----:B------:R-:W-:Y:S02]  /*0cb0*/  SHF.R.U32.HI R11, RZ, 0x18, R0 ;  /* 0x00000018ff0b7819 */ /* 0x000fe40000011600 */
[----:B------:R-:W-:Y:S02]  /*0cc0*/  MOV R0, R9 ;  /* 0x0000000900007202 */ /* 0x000fe40000000f00 */
[----:B------:R-:W-:-:S13]  /*0cd0*/  ISETP.NE.U32.AND P0, PT, R11, RZ, PT ;  /* 0x000000ff0b00720c */ /* 0x000fda0003f05070 */
[----:B------:R-:W-:Y:S05]  /*0ce0*/  @P0 BRA `(.L_x_15) ;  /* 0x0000000000280947 */ /* 0x000fea0003800000 */
[----:B------:R-:W-:-:S05]  /*0cf0*/  IMAD.SHL.U32 R2, R0, 0x2, RZ ;  /* 0x0000000200027824 */ /* 0x000fca00078e00ff */
[----:B------:R-:W-:-:S13]  /*0d00*/  ISETP.NE.AND P0, PT, R2, RZ, PT ;  /* 0x000000ff0200720c */ /* 0x000fda0003f05270 */
[----:B------:R-:W-:Y:S01]  /*0d10*/  @P0 FFMA R9, R0, 1.84467440737095516160e+19, RZ ;  /* 0x5f80000000090823 */ /* 0x000fe200000000ff */
[----:B------:R-:W-:Y:S08]  /*0d20*/  @!P0 MUFU.RCP R7, R0 ;  /* 0x0000000000078308 */ /* 0x000ff00000001000 */
[----:B------:R-:W0:Y:S02]  /*0d30*/  @P0 MUFU.RCP R2, R9 ;  /* 0x0000000900020308 */ /* 0x000e240000001000 */
[----:B0-----:R-:W-:-:S04]  /*0d40*/  @P0 FFMA R10, R9, R2, -1 ;  /* 0xbf800000090a0423 */ /* 0x001fc80000000002 */
[----:B------:R-:W-:-:S04]  /*0d50*/  @P0 FADD.FTZ R11, -R10, -RZ ;  /* 0x800000ff0a0b0221 */ /* 0x000fc80000010100 */
[----:B------:R-:W-:-:S04]  /*0d60*/  @P0 FFMA R2, R2, R11, R2 ;  /* 0x0000000b02020223 */ /* 0x000fc80000000002 */
[----:B------:R-:W-:Y:S01]  /*0d70*/  @P0 FFMA R7, R2, 1.84467440737095516160e+19, RZ ;  /* 0x5f80000002070823 */ /* 0x000fe200000000ff */
[----:B------:R-:W-:Y:S06]  /*0d80*/  BRA `(.L_x_16) ;  /* 0x0000000000887947 */ /* 0x000fec0003800000 */
.L_x_15:
[----:B------:R-:W-:-:S05]  /*0d90*/  VIADD R13, R11, 0xffffff03 ;  /* 0xffffff030b0d7836 */ /* 0x000fca0000000000 */
[----:B------:R-:W-:-:S13]  /*0da0*/  ISETP.GT.U32.AND P0, PT, R13, 0x1, PT ;  /* 0x000000010d00780c */ /* 0x000fda0003f04070 */
[----:B------:R-:W-:Y:S05]  /*0db0*/  @P0 BRA `(.L_x_17) ;  /* 0x0000000000780947 */ /* 0x000fea0003800000 */
[----:B------:R-:W-:Y:S01]  /*0dc0*/  LOP3.LUT R2, R0, 0x7fffff, RZ, 0xc0, !PT ;  /* 0x007fffff00027812 */ /* 0x000fe200078ec0ff */
[----:B------:R-:W-:-:S03]  /*0dd0*/  IMAD.MOV.U32 R12, RZ, RZ, 0x3 ;  /* 0x00000003ff0c7424 */ /* 0x000fc600078e00ff */
[----:B------:R-:W-:Y:S02]  /*0de0*/  LOP3.LUT R2, R2, 0x3f800000, RZ, 0xfc, !PT ;  /* 0x3f80000002027812 */ /* 0x000fe400078efcff */
[----:B------:R-:W-:Y:S02]  /*0df0*/  SHF.L.U32 R12, R12, R13, RZ ;  /* 0x0000000d0c0c7219 */ /* 0x000fe400000006ff */
[----:B------:R-:W0:Y:S02]  /*0e00*/  MUFU.RCP R7, R2 ;  /* 0x0000000200077308 */ /* 0x000e240000001000 */
[----:B0-----:R-:W-:-:S04]  /*0e10*/  FFMA R9, R2, R7, -1 ;  /* 0xbf80000002097423 */ /* 0x001fc80000000007 */
[----:B------:R-:W-:-:S04]  /*0e20*/  FADD.FTZ R10, -R9, -RZ ;  /* 0x800000ff090a7221 */ /* 0x000fc80000010100 */
[CCC-:B------:R-:W-:Y:S01]  /*0e30*/  FFMA.RM R9, R7.reuse, R10.reuse, R7.reuse ;  /* 0x0000000a07097223 */ /* 0x1c0fe20000004007 */
[----:B------:R-:W-:-:S04]  /*0e40*/  FFMA.RP R10, R7, R10, R7 ;  /* 0x0000000a070a7223 */ /* 0x000fc80000008007 */
[C---:B------:R-:W-:Y:S02]  /*0e50*/  LOP3.LUT R7, R9.reuse, 0x7fffff, RZ, 0xc0, !PT ;  /* 0x007fffff09077812 */ /* 0x040fe400078ec0ff */
[----:B------:R-:W-:Y:S02]  /*0e60*/  FSETP.NEU.FTZ.AND P0, PT, R9, R10, PT ;  /* 0x0000000a0900720b */ /* 0x000fe40003f1d000 */
[----:B------:R-:W-:Y:S02]  /*0e70*/  LOP3.LUT R7, R7, 0x800000, RZ, 0xfc, !PT ;  /* 0x0080000007077812 */ /* 0x000fe400078efcff */
[----:B------:R-:W-:Y:S02]  /*0e80*/  SEL R9, RZ, 0xffffffff, !P0 ;  /* 0xffffffffff097807 */ /* 0x000fe40004000000 */
[----:B------:R-:W-:-:S03]  /*0e90*/  LOP3.LUT R12, R12, R7, RZ, 0xc0, !PT ;  /* 0x000000070c0c7212 */ /* 0x000fc600078ec0ff */
[----:B------:R-:W-:Y:S01]  /*0ea0*/  IMAD.MOV R2, RZ, RZ, -R9 ;  /* 0x000000ffff027224 */ /* 0x000fe200078e0a09 */
[----:B------:R-:W-:-:S04]  /*0eb0*/  SHF.R.U32.HI R12, RZ, R13, R12 ;  /* 0x0000000dff0c7219 */ /* 0x000fc8000001160c */
[----:B------:R-:W-:Y:S02]  /*0ec0*/  LOP3.LUT P1, RZ, R2, R13, R7, 0xf8, !PT ;  /* 0x0000000d02ff7212 */ /* 0x000fe4000782f807 */
[C---:B------:R-:W-:Y:S02]  /*0ed0*/  LOP3.LUT P0, RZ, R12.reuse, 0x1, RZ, 0xc0, !PT ;  /* 0x000000010cff7812 */ /* 0x040fe4000780c0ff */
[----:B------:R-:W-:-:S04]  /*0ee0*/  LOP3.LUT P2, RZ, R12, 0x2, RZ, 0xc0, !PT ;  /* 0x000000020cff7812 */ /* 0x000fc8000784c0ff */
[----:B------:R-:W-:Y:S02]  /*0ef0*/  PLOP3.LUT P0, PT, P0, P1, P2, 0xe0, 0x0 ;  /* 0x000000000000781c */ /* 0x000fe40000703c20 */
[----:B------:R-:W-:Y:S02]  /*0f00*/  LOP3.LUT P1, RZ, R0, 0x7fffff, RZ, 0xc0, !PT ;  /* 0x007fffff00ff7812 */ /* 0x000fe4000782c0ff */
[----:B------:R-:W-:-:S05]  /*0f10*/  SEL R2, RZ, 0x1, !P0 ;  /* 0x00000001ff027807 */ /* 0x000fca0004000000 */
[----:B------:R-:W-:-:S05]  /*0f20*/  IMAD.MOV R2, RZ, RZ, -R2 ;  /* 0x000000ffff027224 */ /* 0x000fca00078e0a02 */
[----:B------:R-:W-:Y:S02]  /*0f30*/  ISETP.GE.AND P0, PT, R2, RZ, PT ;  /* 0x000000ff0200720c */ /* 0x000fe40003f06270 */
[----:B------:R-:W-:-:S04]  /*0f40*/  IADD3 R2, PT, PT, R11, -0xfc, RZ ;  /* 0xffffff040b027810 */ /* 0x000fc80007ffe0ff */
[----:B------:R-:W-:-:S07]  /*0f50*/  SHF.R.U32.HI R7, RZ, R2, R7 ;  /* 0x00000002ff077219 */ /* 0x000fce0000011607 */
[----:B------:R-:W-:-:S04]  /*0f60*/  @!P0 VIADD R7, R7, 0x1 ;  /* 0x0000000107078836 */ /* 0x000fc80000000000 */
[----:B------:R-:W-:-:S05]  /*0f70*/  @!P1 IMAD.SHL.U32 R7, R7, 0x2, RZ ;  /* 0x0000000207079824 */ /* 0x000fca00078e00ff */
[----:B------:R-:W-:Y:S01]  /*0f80*/  LOP3.LUT R7, R7, 0x80000000, R0, 0xf8, !PT ;  /* 0x8000000007077812 */ /* 0x000fe200078ef800 */
[----:B------:R-:W-:Y:S06]  /*0f90*/  BRA `(.L_x_16) ;  /* 0x0000000000047947 */ /* 0x000fec0003800000 */
.L_x_17:
[----:B------:R0:W1:Y:S02]  /*0fa0*/  MUFU.RCP R7, R0 ;  /* 0x0000000000077308 */ /* 0x0000640000001000 */
.L_x_16:
[----:B------:R-:W-:Y:S05]  /*0fb0*/  BSYNC.RECONVERGENT B2 ;  /* 0x0000000000027941 */ /* 0x000fea0003800200 */
.L_x_14:
[----:B------:R-:W-:-:S04]  /*0fc0*/  IMAD.MOV.U32 R9, RZ, RZ, 0x0 ;  /* 0x00000000ff097424 */ /* 0x000fc800078e00ff */
[----:B01----:R-:W-:Y:S05]  /*0fd0*/  RET.REL.NODEC R8 `(_Z13computeKernelPf) ;  /* 0xfffffff008087950 */ /* 0x003fea0003c3ffff */
.L_x_18:
[----:B------:R-:W-:-:S00]  /*0fe0*/  BRA `(.L_x_18) ;  /* 0xfffffffc00fc7947 */ /* 0x000fc0000383ffff */
[----:B------:R-:W-:-:S00]  /*0ff0*/  NOP ;  /* 0x0000000000007918 */ /* 0x000fc00000000000 */
        /* <DEDUP_REMOVED lines=8> */
.L_x_19:


//--------------------- .nv.global.init           --------------------------
	.section	.nv.global.init,"aw",@progbits
	.align	4
.nv.global.init:
	.type		__cudart_i2opi_f,@object
	.size		__cudart_i2opi_f,(.L_8 - __cudart_i2opi_f)
__cudart_i2opi_f:
        /*0000*/ 	.byte	0x41, 0x90, 0x43, 0x3c, 0x99, 0x95, 0x62, 0xdb, 0xc0, 0xdd, 0x34, 0xf5, 0xd1, 0x57, 0x27, 0xfc
        /*0010*/ 	.byte	0x29, 0x15, 0x44, 0x4e, 0x6e, 0x83, 0xf9, 0xa2
.L_8:


//--------------------- .nv.shared._Z13computeKernelPf --------------------------
	.section	.nv.shared._Z13computeKernelPf,"aw",@nobits
	.sectionflags	@""
	.align	4
.nv.shared._Z13computeKernelPf:
	.zero		5120


//--------------------- .nv.shared.reserved.0     --------------------------
	.section	.nv.shared.reserved.0,"aw",@nobits
	.weak		__nv_reservedSMEM_offset_0_alias
	.size		__nv_reservedSMEM_offset_0_alias, 0, 64
	.other		__nv_reservedSMEM_offset_0_alias,@"STO_CUDA_RESERVED_SHARED STV_DEFAULT"
__nv_reservedSMEM_offset_0_alias:
	.zero		0
	.zero		64


//--------------------- .nv.constant0._Z13computeKernelPf --------------------------
	.section	.nv.constant0._Z13computeKernelPf,"a",@progbits
	.sectionflags	@""
	.align	4
.nv.constant0._Z13computeKernelPf:
	.zero		904


//--------------------- SYMBOLS --------------------------

	.type		.nv.reservedSmem.offset0,@object
	.size		.nv.reservedSmem.offset0,0x4
	.type		.nv.reservedSmem.cap,@object
	.size		.nv.reservedSmem.cap,0x4
